//
// Generated by NVIDIA NVVM Compiler
//
// Compiler Build ID: CL-36424714
// Cuda compilation tools, release 13.0, V13.0.88
// Based on NVVM 20.0.0
//

.version 9.0
.target sm_100
.address_size 64

	// .globl	_Z11vecAddGpu1DPfS_S_i

.visible .entry _Z11vecAddGpu1DPfS_S_i(
	.param .u64 .ptr .align 1 _Z11vecAddGpu1DPfS_S_i_param_0,
	.param .u64 .ptr .align 1 _Z11vecAddGpu1DPfS_S_i_param_1,
	.param .u64 .ptr .align 1 _Z11vecAddGpu1DPfS_S_i_param_2,
	.param .u32 _Z11vecAddGpu1DPfS_S_i_param_3
)
{
	.reg .pred 	%p<2>;
	.reg .b32 	%r<6>;
	.reg .b32 	%f<4>;
	.reg .b64 	%rd<11>;

	ld.param.u64 	%rd1, [_Z11vecAddGpu1DPfS_S_i_param_0];
	ld.param.u64 	%rd2, [_Z11vecAddGpu1DPfS_S_i_param_1];
	ld.param.u64 	%rd3, [_Z11vecAddGpu1DPfS_S_i_param_2];
	ld.param.u32 	%r2, [_Z11vecAddGpu1DPfS_S_i_param_3];
	mov.u32 	%r3, %ctaid.x;
	mov.u32 	%r4, %ntid.x;
	mov.u32 	%r5, %tid.x;
	mad.lo.s32 	%r1, %r3, %r4, %r5;
	setp.ge.s32 	%p1, %r1, %r2;
	@%p1 bra 	$L__BB0_2;
	cvta.to.global.u64 	%rd4, %rd1;
	cvta.to.global.u64 	%rd5, %rd2;
	cvta.to.global.u64 	%rd6, %rd3;
	mul.wide.s32 	%rd7, %r1, 4;
	add.s64 	%rd8, %rd4, %rd7;
	ld.global.f32 	%f1, [%rd8];
	add.s64 	%rd9, %rd5, %rd7;
	ld.global.f32 	%f2, [%rd9];
	add.f32 	%f3, %f1, %f2;
	add.s64 	%rd10, %rd6, %rd7;
	st.global.f32 	[%rd10], %f3;
$L__BB0_2:
	ret;

}
	// .globl	_Z11vecAddGpu3DPfS_S_iii
.visible .entry _Z11vecAddGpu3DPfS_S_iii(
	.param .u64 .ptr .align 1 _Z11vecAddGpu3DPfS_S_iii_param_0,
	.param .u64 .ptr .align 1 _Z11vecAddGpu3DPfS_S_iii_param_1,
	.param .u64 .ptr .align 1 _Z11vecAddGpu3DPfS_S_iii_param_2,
	.param .u32 _Z11vecAddGpu3DPfS_S_iii_param_3,
	.param .u32 _Z11vecAddGpu3DPfS_S_iii_param_4,
	.param .u32 _Z11vecAddGpu3DPfS_S_iii_param_5
)
{
	.reg .pred 	%p<6>;
	.reg .b32 	%r<20>;
	.reg .b32 	%f<4>;
	.reg .b64 	%rd<11>;

	ld.param.u64 	%rd1, [_Z11vecAddGpu3DPfS_S_iii_param_0];
	ld.param.u64 	%rd2, [_Z11vecAddGpu3DPfS_S_iii_param_1];
	ld.param.u64 	%rd3, [_Z11vecAddGpu3DPfS_S_iii_param_2];
	ld.param.u32 	%r4, [_Z11vecAddGpu3DPfS_S_iii_param_3];
	ld.param.u32 	%r6, [_Z11vecAddGpu3DPfS_S_iii_param_4];
	ld.param.u32 	%r7, [_Z11vecAddGpu3DPfS_S_iii_param_5];
	mov.u32 	%r8, %ctaid.x;
	mov.u32 	%r9, %ntid.x;
	mov.u32 	%r10, %tid.x;
	mad.lo.s32 	%r1, %r8, %r9, %r10;
	mov.u32 	%r11, %ctaid.y;
	mov.u32 	%r12, %ntid.y;
	mov.u32 	%r13, %tid.y;
	mad.lo.s32 	%r14, %r11, %r12, %r13;
	mov.u32 	%r15, %ctaid.z;
	mov.u32 	%r16, %ntid.z;
	mov.u32 	%r17, %tid.z;
	mad.lo.s32 	%r3, %r15, %r16, %r17;
	setp.ge.s32 	%p1, %r1, %r4;
	setp.ge.s32 	%p2, %r14, %r6;
	or.pred  	%p3, %p1, %p2;
	setp.ge.s32 	%p4, %r3, %r7;
	or.pred  	%p5, %p3, %p4;
	@%p5 bra 	$L__BB1_2;
	cvta.to.global.u64 	%rd4, %rd1;
	cvta.to.global.u64 	%rd5, %rd2;
	cvta.to.global.u64 	%rd6, %rd3;
	mad.lo.s32 	%r18, %r6, %r3, %r14;
	mad.lo.s32 	%r19, %r18, %r4, %r1;
	mul.wide.s32 	%rd7, %r19, 4;
	add.s64 	%rd8, %rd4, %rd7;
	ld.global.f32 	%f1, [%rd8];
	add.s64 	%rd9, %rd5, %rd7;
	ld.global.f32 	%f2, [%rd9];
	add.f32 	%f3, %f1, %f2;
	add.s64 	%rd10, %rd6, %rd7;
	st.global.f32 	[%rd10], %f3;
$L__BB1_2:
	ret;

}


// ===== COMPILED SASS (sm_100) =====

	.target	sm_100

	.elftype	@"ET_EXEC"


//--------------------- .note.nv.tkinfo           --------------------------
	.section	.note.nv.tkinfo,"",@"SHT_NOTE"
	.sectionflags	@"SHF_NOTE_NV_TKINFO"
	.tkinfo
        /*0018*/ 	.word	0x00000002
        /*0030*/ 	.string	""
        /*0030*/ 	.string	"ptxas"
        /*0030*/ 	.string	"Cuda compilation tools, release 13.0, V13.0.88"
        /*0030*/ 	.string	"Build cuda_13.0.r13.0/compiler.36424714_0"
        /*0030*/ 	.string	"-arch sm_100 -m 64 "



//--------------------- .note.nv.cuinfo           --------------------------
	.section	.note.nv.cuinfo,"",@"SHT_NOTE"
	.sectionflags	@"SHF_NOTE_NV_CUINFO"
        /*0018*/ 	.short	0x0002
        /*001a*/ 	.short	0x0064
        /*001c*/ 	.short	0x0082
	.zero		2


//--------------------- .nv.info                  --------------------------
	.section	.nv.info,"",@"SHT_CUDA_INFO"
	.align	4


	//----- nvinfo : EIATTR_REGCOUNT
	.align		4
        /*0000*/ 	.byte	0x04, 0x2f
        /*0002*/ 	.short	(.L_1 - .L_0)
	.align		4
.L_0:
        /*0004*/ 	.word	index@(_Z11vecAddGpu1DPfS_S_i)
        /*0008*/ 	.word	0x0000000c


	//----- nvinfo : EIATTR_FRAME_SIZE
	.align		4
.L_1:
        /*000c*/ 	.byte	0x04, 0x11
        /*000e*/ 	.short	(.L_3 - .L_2)
	.align		4
.L_2:
        /*0010*/ 	.word	index@(_Z11vecAddGpu1DPfS_S_i)
        /*0014*/ 	.word	0x00000000


	//----- nvinfo : EIATTR_REGCOUNT
	.align		4
.L_3:
        /*0018*/ 	.byte	0x04, 0x2f
        /*001a*/ 	.short	(.L_5 - .L_4)
	.align		4
.L_4:
        /*001c*/ 	.word	index@(_Z11vecAddGpu3DPfS_S_iii)
        /*0020*/ 	.word	0x0000000c


	//----- nvinfo : EIATTR_FRAME_SIZE
	.align		4
.L_5:
        /*0024*/ 	.byte	0x04, 0x11
        /*0026*/ 	.short	(.L_7 - .L_6)
	.align		4
.L_6:
        /*0028*/ 	.word	index@(_Z11vecAddGpu3DPfS_S_iii)
        /*002c*/ 	.word	0x00000000


	//----- nvinfo : EIATTR_MIN_STACK_SIZE
	.align		4
.L_7:
        /*0030*/ 	.byte	0x04, 0x12
        /*0032*/ 	.short	(.L_9 - .L_8)
	.align		4
.L_8:
        /*0034*/ 	.word	index@(_Z11vecAddGpu3DPfS_S_iii)
        /*0038*/ 	.word	0x00000000


	//----- nvinfo : EIATTR_MIN_STACK_SIZE
	.align		4
.L_9:
        /*003c*/ 	.byte	0x04, 0x12
        /*003e*/ 	.short	(.L_11 - .L_10)
	.align		4
.L_10:
        /*0040*/ 	.word	index@(_Z11vecAddGpu1DPfS_S_i)
        /*0044*/ 	.word	0x00000000
.L_11:


//--------------------- .nv.compat                --------------------------
	.section	.nv.compat,"",@"SHT_CUDA_COMPAT_INFO"
	.align	4
        /*0000*/ 	.byte	0x02, 0x09, 0x00, 0x00, 0x02, 0x02, 0x01, 0x00, 0x02, 0x05, 0x05, 0x00, 0x03, 0x07, 0x01, 0x01
        /*0010*/ 	.byte	0x02, 0x03, 0x00, 0x00, 0x02, 0x06, 0x01, 0x00, 0x04, 0x0b, 0x08, 0x00, 0x09, 0x00, 0x00, 0x00
        /*0020*/ 	.byte	0x00, 0x00, 0x00, 0x00


//--------------------- .nv.info._Z11vecAddGpu3DPfS_S_iii --------------------------
	.section	.nv.info._Z11vecAddGpu3DPfS_S_iii,"",@"SHT_CUDA_INFO"
	.sectionflags	@""
	.align	4


	//----- nvinfo : EIATTR_CUDA_API_VERSION
	.align		4
        /*0000*/ 	.byte	0x04, 0x37
        /*0002*/ 	.short	(.L_13 - .L_12)
.L_12:
        /*0004*/ 	.word	0x00000082


	//----- nvinfo : EIATTR_KPARAM_INFO
	.align		4
.L_13:
        /*0008*/ 	.byte	0x04, 0x17
        /*000a*/ 	.short	(.L_15 - .L_14)
.L_14:
        /*000c*/ 	.word	0x00000000
        /*0010*/ 	.short	0x0005
        /*0012*/ 	.short	0x0020
        /*0014*/ 	.byte	0x00, 0xf0, 0x11, 0x00


	//----- nvinfo : EIATTR_KPARAM_INFO
	.align		4
.L_15:
        /*0018*/ 	.byte	0x04, 0x17
        /*001a*/ 	.short	(.L_17 - .L_16)
.L_16:
        /*001c*/ 	.word	0x00000000
        /*0020*/ 	.short	0x0004
        /*0022*/ 	.short	0x001c
        /*0024*/ 	.byte	0x00, 0xf0, 0x11, 0x00


	//----- nvinfo : EIATTR_KPARAM_INFO
	.align		4
.L_17:
        /*0028*/ 	.byte	0x04, 0x17
        /*002a*/ 	.short	(.L_19 - .L_18)
.L_18:
        /*002c*/ 	.word	0x00000000
        /*0030*/ 	.short	0x0003
        /*0032*/ 	.short	0x0018
        /*0034*/ 	.byte	0x00, 0xf0, 0x11, 0x00


	//----- nvinfo : EIATTR_KPARAM_INFO
	.align		4
.L_19:
        /*0038*/ 	.byte	0x04, 0x17
        /*003a*/ 	.short	(.L_21 - .L_20)
.L_20:
        /*003c*/ 	.word	0x00000000
        /*0040*/ 	.short	0x0002
        /*0042*/ 	.short	0x0010
        /*0044*/ 	.byte	0x00, 0xf5, 0x21, 0x00


	//----- nvinfo : EIATTR_KPARAM_INFO
	.align		4
.L_21:
        /*0048*/ 	.byte	0x04, 0x17
        /*004a*/ 	.short	(.L_23 - .L_22)
.L_22:
        /*004c*/ 	.word	0x00000000
        /*0050*/ 	.short	0x0001
        /*0052*/ 	.short	0x0008
        /*0054*/ 	.byte	0x00, 0xf5, 0x21, 0x00


	//----- nvinfo : EIATTR_KPARAM_INFO
	.align		4
.L_23:
        /*0058*/ 	.byte	0x04, 0x17
        /*005a*/ 	.short	(.L_25 - .L_24)
.L_24:
        /*005c*/ 	.word	0x00000000
        /*0060*/ 	.short	0x0000
        /*0062*/ 	.short	0x0000
        /*0064*/ 	.byte	0x00, 0xf5, 0x21, 0x00


	//----- nvinfo : EIATTR_SPARSE_MMA_MASK
	.align		4
.L_25:
        /*0068*/ 	.byte	0x03, 0x50
        /*006a*/ 	.short	0x0000


	//----- nvinfo : EIATTR_MAXREG_COUNT
	.align		4
        /*006c*/ 	.byte	0x03, 0x1b
        /*006e*/ 	.short	0x00ff


	//----- nvinfo : EIATTR_MERCURY_ISA_VERSION
	.align		4
        /*0070*/ 	.byte	0x03, 0x5f
        /*0072*/ 	.short	0x0101


	//----- nvinfo : EIATTR_VRC_CTA_INIT_COUNT
	.align		4
        /*0074*/ 	.byte	0x02, 0x4a
	.zero		1
	.zero		1


	//----- nvinfo : EIATTR_EXIT_INSTR_OFFSETS
	.align		4
        /*0078*/ 	.byte	0x04, 0x1c
        /*007a*/ 	.short	(.L_27 - .L_26)


	//   ....[0]....
.L_26:
        /*007c*/ 	.word	0x00000120


	//   ....[1]....
        /*0080*/ 	.word	0x00000200


	//----- nvinfo : EIATTR_CBANK_PARAM_SIZE
	.align		4
.L_27:
        /*0084*/ 	.byte	0x03, 0x19
        /*0086*/ 	.short	0x0024


	//----- nvinfo : EIATTR_PARAM_CBANK
	.align		4
        /*0088*/ 	.byte	0x04, 0x0a
        /*008a*/ 	.short	(.L_29 - .L_28)
	.align		4
.L_28:
        /*008c*/ 	.word	index@(.nv.constant0._Z11vecAddGpu3DPfS_S_iii)
        /*0090*/ 	.short	0x0380
        /*0092*/ 	.short	0x0024


	//----- nvinfo : EIATTR_SW_WAR
	.align		4
.L_29:
        /*0094*/ 	.byte	0x04, 0x36
        /*0096*/ 	.short	(.L_31 - .L_30)
.L_30:
        /*0098*/ 	.word	0x00000008
.L_31:


//--------------------- .nv.info._Z11vecAddGpu1DPfS_S_i --------------------------
	.section	.nv.info._Z11vecAddGpu1DPfS_S_i,"",@"SHT_CUDA_INFO"
	.sectionflags	@""
	.align	4


	//----- nvinfo : EIATTR_CUDA_API_VERSION
	.align		4
        /*0000*/ 	.byte	0x04, 0x37
        /*0002*/ 	.short	(.L_33 - .L_32)
.L_32:
        /*0004*/ 	.word	0x00000082


	//----- nvinfo : EIATTR_KPARAM_INFO
	.align		4
.L_33:
        /*0008*/ 	.byte	0x04, 0x17
        /*000a*/ 	.short	(.L_35 - .L_34)
.L_34:
        /*000c*/ 	.word	0x00000000
        /*0010*/ 	.short	0x0003
        /*0012*/ 	.short	0x0018
        /*0014*/ 	.byte	0x00, 0xf0, 0x11, 0x00


	//----- nvinfo : EIATTR_KPARAM_INFO
	.align		4
.L_35:
        /*0018*/ 	.byte	0x04, 0x17
        /*001a*/ 	.short	(.L_37 - .L_36)
.L_36:
        /*001c*/ 	.word	0x00000000
        /*0020*/ 	.short	0x0002
        /*0022*/ 	.short	0x0010
        /*0024*/ 	.byte	0x00, 0xf5, 0x21, 0x00


	//----- nvinfo : EIATTR_KPARAM_INFO
	.align		4
.L_37:
        /*0028*/ 	.byte	0x04, 0x17
        /*002a*/ 	.short	(.L_39 - .L_38)
.L_38:
        /*002c*/ 	.word	0x00000000
        /*0030*/ 	.short	0x0001
        /*0032*/ 	.short	0x0008
        /*0034*/ 	.byte	0x00, 0xf5, 0x21, 0x00


	//----- nvinfo : EIATTR_KPARAM_INFO
	.align		4
.L_39:
        /*0038*/ 	.byte	0x04, 0x17
        /*003a*/ 	.short	(.L_41 - .L_40)
.L_40:
        /*003c*/ 	.word	0x00000000
        /*0040*/ 	.short	0x0000
        /*0042*/ 	.short	0x0000
        /*0044*/ 	.byte	0x00, 0xf5, 0x21, 0x00


	//----- nvinfo : EIATTR_SPARSE_MMA_MASK
	.align		4
.L_41:
        /*0048*/ 	.byte	0x03, 0x50
        /*004a*/ 	.short	0x0000


	//----- nvinfo : EIATTR_MAXREG_COUNT
	.align		4
        /*004c*/ 	.byte	0x03, 0x1b
        /*004e*/ 	.short	0x00ff


	//----- nvinfo : EIATTR_MERCURY_ISA_VERSION
	.align		4
        /*0050*/ 	.byte	0x03, 0x5f
        /*0052*/ 	.short	0x0101


	//----- nvinfo : EIATTR_VRC_CTA_INIT_COUNT
	.align		4
        /*0054*/ 	.byte	0x02, 0x4a
	.zero		1
	.zero		1


	//----- nvinfo : EIATTR_EXIT_INSTR_OFFSETS
	.align		4
        /*0058*/ 	.byte	0x04, 0x1c
        /*005a*/ 	.short	(.L_43 - .L_42)


	//   ....[0]....
.L_42:
        /*005c*/ 	.word	0x00000070


	//   ....[1]....
        /*0060*/ 	.word	0x00000130


	//----- nvinfo : EIATTR_CBANK_PARAM_SIZE
	.align		4
.L_43:
        /*0064*/ 	.byte	0x03, 0x19
        /*0066*/ 	.short	0x001c


	//----- nvinfo : EIATTR_PARAM_CBANK
	.align		4
        /*0068*/ 	.byte	0x04, 0x0a
        /*006a*/ 	.short	(.L_45 - .L_44)
	.align		4
.L_44:
        /*006c*/ 	.word	index@(.nv.constant0._Z11vecAddGpu1DPfS_S_i)
        /*0070*/ 	.short	0x0380
        /*0072*/ 	.short	0x001c


	//----- nvinfo : EIATTR_SW_WAR
	.align		4
.L_45:
        /*0074*/ 	.byte	0x04, 0x36
        /*0076*/ 	.short	(.L_47 - .L_46)
.L_46:
        /*0078*/ 	.word	0x00000008
.L_47:


//--------------------- .nv.callgraph             --------------------------
	.section	.nv.callgraph,"",@"SHT_CUDA_CALLGRAPH"
	.align	4
	.sectionentsize	8
	.align		4
        /*0000*/ 	.word	0x00000000
	.align		4
        /*0004*/ 	.word	0xffffffff
	.align		4
        /*0008*/ 	.word	0x00000000
	.align		4
        /*000c*/ 	.word	0xfffffffe
	.align		4
        /*0010*/ 	.word	0x00000000
	.align		4
        /*0014*/ 	.word	0xfffffffd
	.align		4
        /*0018*/ 	.word	0x00000000
	.align		4
        /*001c*/ 	.word	0xfffffffc


//--------------------- .text._Z11vecAddGpu3DPfS_S_iii --------------------------
	.section	.text._Z11vecAddGpu3DPfS_S_iii,"ax",@progbits
	.align	128
        .global         _Z11vecAddGpu3DPfS_S_iii
        .type           _Z11vecAddGpu3DPfS_S_iii,@function
        .size           _Z11vecAddGpu3DPfS_S_iii,(.L_x_2 - _Z11vecAddGpu3DPfS_S_iii)
        .other          _Z11vecAddGpu3DPfS_S_iii,@"STO_CUDA_ENTRY STV_DEFAULT"
_Z11vecAddGpu3DPfS_S_iii:
.text._Z11vecAddGpu3DPfS_S_iii:
[----:B------:R-:W-:Y:S01]  /*0000*/  LDC R1, c[0x0][0x37c] ;  /* 0x0000df00ff017b82 */ /* 0x000fe20000000800 */
[----:B------:R-:W0:Y:S07]  /*0010*/  S2R R5, SR_TID.Y ;  /* 0x0000000000057919 */ /* 0x000e2e0000002200 */
[----:B------:R-:W1:Y:S01]  /*0020*/  LDC R0, c[0x0][0x360] ;  /* 0x0000d800ff007b82 */ /* 0x000e620000000800 */
[----:B------:R-:W2:Y:S01]  /*0030*/  LDCU.64 UR8, c[0x0][0x398] ;  /* 0x00007300ff0877ac */ /* 0x000ea20008000a00 */
[----:B------:R-:W1:Y:S01]  /*0040*/  S2R R3, SR_TID.X ;  /* 0x0000000000037919 */ /* 0x000e620000002100 */
[----:B------:R-:W3:Y:S01]  /*0050*/  LDCU UR7, c[0x0][0x3a0] ;  /* 0x00007400ff0777ac */ /* 0x000ee20008000800 */
[----:B------:R-:W4:Y:S04]  /*0060*/  S2R R2, SR_TID.Z ;  /* 0x0000000000027919 */ /* 0x000f280000002300 */
[----:B------:R-:W0:Y:S08]  /*0070*/  S2UR UR5, SR_CTAID.Y ;  /* 0x00000000000579c3 */ /* 0x000e300000002600 */
[----:B------:R-:W0:Y:S08]  /*0080*/  LDC R6, c[0x0][0x364] ;  /* 0x0000d900ff067b82 */ /* 0x000e300000000800 */
[----:B------:R-:W1:Y:S08]  /*0090*/  S2UR UR4, SR_CTAID.X ;  /* 0x00000000000479c3 */ /* 0x000e700000002500 */
[----:B------:R-:W4:Y:S08]  /*00a0*/  S2UR UR6, SR_CTAID.Z ;  /* 0x00000000000679c3 */ /* 0x000f300000002700 */
[----:B------:R-:W4:Y:S01]  /*00b0*/  LDC R7, c[0x0][0x368] ;  /* 0x0000da00ff077b82 */ /* 0x000f220000000800 */
[----:B0-----:R-:W-:-:S05]  /*00c0*/  IMAD R6, R6, UR5, R5 ;  /* 0x0000000506067c24 */ /* 0x001fca000f8e0205 */
[----:B--2---:R-:W-:Y:S01]  /*00d0*/  ISETP.GE.AND P0, PT, R6, UR9, PT ;  /* 0x0000000906007c0c */ /* 0x004fe2000bf06270 */
[----:B-1----:R-:W-:-:S05]  /*00e0*/  IMAD R0, R0, UR4, R3 ;  /* 0x0000000400007c24 */ /* 0x002fca000f8e0203 */
[----:B------:R-:W-:Y:S01]  /*00f0*/  ISETP.GE.OR P0, PT, R0, UR8, P0 ;  /* 0x0000000800007c0c */ /* 0x000fe20008706670 */
[----:B----4-:R-:W-:-:S05]  /*0100*/  IMAD R7, R7, UR6, R2 ;  /* 0x0000000607077c24 */ /* 0x010fca000f8e0202 */
[----:B---3--:R-:W-:-:S13]  /*0110*/  ISETP.GE.OR P0, PT, R7, UR7, P0 ;  /* 0x0000000707007c0c */ /* 0x008fda0008706670 */
[----:B------:R-:W-:Y:S05]  /*0120*/  @P0 EXIT ;  /* 0x000000000000094d */ /* 0x000fea0003800000 */
[----:B------:R-:W0:Y:S01]  /*0130*/  LDC.64 R2, c[0x0][0x380] ;  /* 0x0000e000ff027b82 */ /* 0x000e220000000a00 */
[----:B------:R-:W1:Y:S01]  /*0140*/  LDCU.64 UR4, c[0x0][0x358] ;  /* 0x00006b00ff0477ac */ /* 0x000e620008000a00 */
[----:B------:R-:W-:-:S04]  /*0150*/  IMAD R7, R7, UR9, R6 ;  /* 0x0000000907077c24 */ /* 0x000fc8000f8e0206 */
[----:B------:R-:W-:Y:S02]  /*0160*/  IMAD R9, R7, UR8, R0 ;  /* 0x0000000807097c24 */ /* 0x000fe4000f8e0200 */
[----:B------:R-:W2:Y:S08]  /*0170*/  LDC.64 R4, c[0x0][0x388] ;  /* 0x0000e200ff047b82 */ /* 0x000eb00000000a00 */
[----:B------:R-:W3:Y:S01]  /*0180*/  LDC.64 R6, c[0x0][0x390] ;  /* 0x0000e400ff067b82 */ /* 0x000ee20000000a00 */
[----:B0-----:R-:W-:-:S06]  /*0190*/  IMAD.WIDE R2, R9, 0x4, R2 ;  /* 0x0000000409027825 */ /* 0x001fcc00078e0202 */
[----:B-1----:R-:W4:Y:S01]  /*01a0*/  LDG.E R2, desc[UR4][R2.64] ;  /* 0x0000000402027981 */ /* 0x002f22000c1e1900 */
[----:B--2---:R-:W-:-:S06]  /*01b0*/  IMAD.WIDE R4, R9, 0x4, R4 ;  /* 0x0000000409047825 */ /* 0x004fcc00078e0204 */
[----:B------:R-:W4:Y:S01]  /*01c0*/  LDG.E R5, desc[UR4][R4.64] ;  /* 0x0000000404057981 */ /* 0x000f22000c1e1900 */
[----:B---3--:R-:W-:-:S04]  /*01d0*/  IMAD.WIDE R6, R9, 0x4, R6 ;  /* 0x0000000409067825 */ /* 0x008fc800078e0206 */
[----:B----4-:R-:W-:-:S05]  /*01e0*/  FADD R9, R2, R5 ;  /* 0x0000000502097221 */ /* 0x010fca0000000000 */
[----:B------:R-:W-:Y:S01]  /*01f0*/  STG.E desc[UR4][R6.64], R9 ;  /* 0x0000000906007986 */ /* 0x000fe2000c101904 */
[----:B------:R-:W-:Y:S05]  /*0200*/  EXIT ;  /* 0x000000000000794d */ /* 0x000fea0003800000 */
.L_x_0:
[----:B------:R-:W-:-:S00]  /*0210*/  BRA `(.L_x_0) ;  /* 0xfffffffc00fc7947 */ /* 0x000fc0000383ffff */
[----:B------:R-:W-:-:S00]  /*0220*/  NOP ;  /* 0x0000000000007918 */ /* 0x000fc00000000000 */
        /* <DEDUP_REMOVED lines=13> */
.L_x_2:


//--------------------- .text._Z11vecAddGpu1DPfS_S_i --------------------------
	.section	.text._Z11vecAddGpu1DPfS_S_i,"ax",@progbits
	.align	128
        .global         _Z11vecAddGpu1DPfS_S_i
        .type           _Z11vecAddGpu1DPfS_S_i,@function
        .size           _Z11vecAddGpu1DPfS_S_i,(.L_x_3 - _Z11vecAddGpu1DPfS_S_i)
        .other          _Z11vecAddGpu1DPfS_S_i,@"STO_CUDA_ENTRY STV_DEFAULT"
_Z11vecAddGpu1DPfS_S_i:
.text._Z11vecAddGpu1DPfS_S_i:
[----:B------:R-:W-:Y:S01]  /*0000*/  LDC R1, c[0x0][0x37c] ;  /* 0x0000df00ff017b82 */ /* 0x000fe20000000800 */
[----:B------:R-:W0:Y:S07]  /*0010*/  S2R R0, SR_TID.X ;  /* 0x0000000000007919 */ /* 0x000e2e0000002100 */
[----:B------:R-:W0:Y:S01]  /*0020*/  S2UR UR4, SR_CTAID.X ;  /* 0x00000000000479c3 */ /* 0x000e220000002500 */
[----:B------:R-:W1:Y:S07]  /*0030*/  LDCU UR5, c[0x0][0x398] ;  /* 0x00007300ff0577ac */ /* 0x000e6e0008000800 */
[----:B------:R-:W0:Y:S02]  /*0040*/  LDC R9, c[0x0][0x360] ;  /* 0x0000d800ff097b82 */ /* 0x000e240000000800 */
[----:B0-----:R-:W-:-:S05]  /*0050*/  IMAD R9, R9, UR4, R0 ;  /* 0x0000000409097c24 */ /* 0x001fca000f8e0200 */
[----:B-1----:R-:W-:-:S13]  /*0060*/  ISETP.GE.AND P0, PT, R9, UR5, PT ;  /* 0x0000000509007c0c */ /* 0x002fda000bf06270 */
[----:B------:R-:W-:Y:S05]  /*0070*/  @P0 EXIT ;  /* 0x000000000000094d */ /* 0x000fea0003800000 */
[----:B------:R-:W0:Y:S01]  /*0080*/  LDC.64 R2, c[0x0][0x380] ;  /* 0x0000e000ff027b82 */ /* 0x000e220000000a00 */
[----:B------:R-:W1:Y:S07]  /*0090*/  LDCU.64 UR4, c[0x0][0x358] ;  /* 0x00006b00ff0477ac */ /* 0x000e6e0008000a00 */
        /* <DEDUP_REMOVED lines=10> */
.L_x_1:
        /* <DEDUP_REMOVED lines=12> */
.L_x_3:


//--------------------- .nv.shared.reserved.0     --------------------------
	.section	.nv.shared.reserved.0,"aw",@nobits
	.weak		__nv_reservedSMEM_offset_0_alias
	.size		__nv_reservedSMEM_offset_0_alias, 0, 64
	.other		__nv_reservedSMEM_offset_0_alias,@"STO_CUDA_RESERVED_SHARED STV_DEFAULT"
__nv_reservedSMEM_offset_0_alias:
	.zero		0
	.zero		64


//--------------------- .nv.constant0._Z11vecAddGpu3DPfS_S_iii --------------------------
	.section	.nv.constant0._Z11vecAddGpu3DPfS_S_iii,"a",@progbits
	.sectionflags	@""
	.align	4
.nv.constant0._Z11vecAddGpu3DPfS_S_iii:
	.zero		932


//--------------------- .nv.constant0._Z11vecAddGpu1DPfS_S_i --------------------------
	.section	.nv.constant0._Z11vecAddGpu1DPfS_S_i,"a",@progbits
	.sectionflags	@""
	.align	4
.nv.constant0._Z11vecAddGpu1DPfS_S_i:
	.zero		924


//--------------------- SYMBOLS --------------------------

	.type		.nv.reservedSmem.offset0,@object
	.size		.nv.reservedSmem.offset0,0x4
